//
// Generated by NVIDIA NVVM Compiler
//
// Compiler Build ID: CL-36424714
// Cuda compilation tools, release 13.0, V13.0.88
// Based on NVVM 20.0.0
//

.version 9.0
.target sm_100
.address_size 64

	// .globl	_Z16matmul_gpu_tiledILi16EEvPKfS1_Pfi
// _ZZ16matmul_gpu_tiledILi16EEvPKfS1_PfiE2As has been demoted
// _ZZ16matmul_gpu_tiledILi16EEvPKfS1_PfiE2Bs has been demoted

.visible .entry _Z16matmul_gpu_tiledILi16EEvPKfS1_Pfi(
	.param .u64 .ptr .align 1 _Z16matmul_gpu_tiledILi16EEvPKfS1_Pfi_param_0,
	.param .u64 .ptr .align 1 _Z16matmul_gpu_tiledILi16EEvPKfS1_Pfi_param_1,
	.param .u64 .ptr .align 1 _Z16matmul_gpu_tiledILi16EEvPKfS1_Pfi_param_2,
	.param .u32 _Z16matmul_gpu_tiledILi16EEvPKfS1_Pfi_param_3
)
{
	.reg .pred 	%p<18>;
	.reg .b32 	%r<65>;
	.reg .b32 	%f<181>;
	.reg .b64 	%rd<19>;
	// demoted variable
	.shared .align 4 .b8 _ZZ16matmul_gpu_tiledILi16EEvPKfS1_PfiE2As[1024];
	// demoted variable
	.shared .align 4 .b8 _ZZ16matmul_gpu_tiledILi16EEvPKfS1_PfiE2Bs[1024];
	ld.param.u64 	%rd5, [_Z16matmul_gpu_tiledILi16EEvPKfS1_Pfi_param_0];
	ld.param.u64 	%rd6, [_Z16matmul_gpu_tiledILi16EEvPKfS1_Pfi_param_1];
	ld.param.u64 	%rd4, [_Z16matmul_gpu_tiledILi16EEvPKfS1_Pfi_param_2];
	ld.param.u32 	%r33, [_Z16matmul_gpu_tiledILi16EEvPKfS1_Pfi_param_3];
	cvta.to.global.u64 	%rd1, %rd6;
	cvta.to.global.u64 	%rd2, %rd5;
	mov.u32 	%r34, %ctaid.y;
	shl.b32 	%r35, %r34, 4;
	mov.u32 	%r1, %tid.y;
	add.s32 	%r2, %r35, %r1;
	mov.u32 	%r36, %ctaid.x;
	shl.b32 	%r3, %r36, 4;
	mov.u32 	%r4, %tid.x;
	add.s32 	%r5, %r3, %r4;
	setp.lt.s32 	%p1, %r33, 1;
	mov.f32 	%f180, 0f00000000;
	@%p1 bra 	$L__BB0_19;
	add.s32 	%r6, %r33, 15;
	mul.lo.s32 	%r7, %r33, %r2;
	shl.b32 	%r38, %r1, 6;
	mov.u32 	%r39, _ZZ16matmul_gpu_tiledILi16EEvPKfS1_PfiE2As;
	add.s32 	%r8, %r39, %r38;
	shl.b32 	%r40, %r4, 2;
	add.s32 	%r9, %r8, %r40;
	mov.u32 	%r41, _ZZ16matmul_gpu_tiledILi16EEvPKfS1_PfiE2Bs;
	add.s32 	%r11, %r41, %r40;
	add.s32 	%r10, %r11, %r38;
	setp.lt.u32 	%p2, %r33, 17;
	mov.f32 	%f180, 0f00000000;
	mov.b32 	%r64, 0;
	@%p2 bra 	$L__BB0_13;
	shr.u32 	%r42, %r6, 4;
	and.b32  	%r43, %r42, 134217726;
	neg.s32 	%r63, %r43;
	add.s32 	%r44, %r1, 16;
	mad.lo.s32 	%r45, %r33, %r44, %r4;
	add.s32 	%r61, %r45, %r3;
	shl.b32 	%r14, %r33, 5;
	mad.lo.s32 	%r46, %r1, %r33, %r4;
	add.s32 	%r60, %r46, %r3;
	add.s32 	%r58, %r4, %r7;
	mov.f32 	%f180, 0f00000000;
	mov.u32 	%r59, %r4;
	mov.u32 	%r62, %r1;
$L__BB0_3:
	setp.ge.u32 	%p3, %r2, %r33;
	setp.ge.s32 	%p4, %r59, %r33;
	mul.wide.s32 	%rd7, %r58, 4;
	add.s64 	%rd3, %rd2, %rd7;
	mov.f32 	%f172, 0f00000000;
	or.pred  	%p5, %p3, %p4;
	@%p5 bra 	$L__BB0_5;
	ld.global.nc.f32 	%f172, [%rd3];
$L__BB0_5:
	st.shared.f32 	[%r9], %f172;
	mov.f32 	%f173, 0f00000000;
	max.s32 	%r47, %r5, %r62;
	setp.ge.s32 	%p6, %r47, %r33;
	@%p6 bra 	$L__BB0_7;
	mul.wide.s32 	%rd8, %r60, 4;
	add.s64 	%rd9, %rd1, %rd8;
	ld.global.nc.f32 	%f173, [%rd9];
$L__BB0_7:
	st.shared.f32 	[%r10], %f173;
	bar.sync 	0;
	ld.shared.f32 	%f27, [%r8];
	ld.shared.f32 	%f28, [%r11];
	fma.rn.f32 	%f29, %f27, %f28, %f180;
	ld.shared.f32 	%f30, [%r8+4];
	ld.shared.f32 	%f31, [%r11+64];
	fma.rn.f32 	%f32, %f30, %f31, %f29;
	ld.shared.f32 	%f33, [%r8+8];
	ld.shared.f32 	%f34, [%r11+128];
	fma.rn.f32 	%f35, %f33, %f34, %f32;
	ld.shared.f32 	%f36, [%r8+12];
	ld.shared.f32 	%f37, [%r11+192];
	fma.rn.f32 	%f38, %f36, %f37, %f35;
	ld.shared.f32 	%f39, [%r8+16];
	ld.shared.f32 	%f40, [%r11+256];
	fma.rn.f32 	%f41, %f39, %f40, %f38;
	ld.shared.f32 	%f42, [%r8+20];
	ld.shared.f32 	%f43, [%r11+320];
	fma.rn.f32 	%f44, %f42, %f43, %f41;
	ld.shared.f32 	%f45, [%r8+24];
	ld.shared.f32 	%f46, [%r11+384];
	fma.rn.f32 	%f47, %f45, %f46, %f44;
	ld.shared.f32 	%f48, [%r8+28];
	ld.shared.f32 	%f49, [%r11+448];
	fma.rn.f32 	%f50, %f48, %f49, %f47;
	ld.shared.f32 	%f51, [%r8+32];
	ld.shared.f32 	%f52, [%r11+512];
	fma.rn.f32 	%f53, %f51, %f52, %f50;
	ld.shared.f32 	%f54, [%r8+36];
	ld.shared.f32 	%f55, [%r11+576];
	fma.rn.f32 	%f56, %f54, %f55, %f53;
	ld.shared.f32 	%f57, [%r8+40];
	ld.shared.f32 	%f58, [%r11+640];
	fma.rn.f32 	%f59, %f57, %f58, %f56;
	ld.shared.f32 	%f60, [%r8+44];
	ld.shared.f32 	%f61, [%r11+704];
	fma.rn.f32 	%f62, %f60, %f61, %f59;
	ld.shared.f32 	%f63, [%r8+48];
	ld.shared.f32 	%f64, [%r11+768];
	fma.rn.f32 	%f65, %f63, %f64, %f62;
	ld.shared.f32 	%f66, [%r8+52];
	ld.shared.f32 	%f67, [%r11+832];
	fma.rn.f32 	%f68, %f66, %f67, %f65;
	ld.shared.f32 	%f69, [%r8+56];
	ld.shared.f32 	%f70, [%r11+896];
	fma.rn.f32 	%f71, %f69, %f70, %f68;
	ld.shared.f32 	%f72, [%r8+60];
	ld.shared.f32 	%f73, [%r11+960];
	fma.rn.f32 	%f6, %f72, %f73, %f71;
	bar.sync 	0;
	add.s32 	%r48, %r59, 16;
	setp.ge.s32 	%p8, %r48, %r33;
	mov.f32 	%f174, 0f00000000;
	or.pred  	%p9, %p3, %p8;
	@%p9 bra 	$L__BB0_9;
	ld.global.nc.f32 	%f174, [%rd3+64];
$L__BB0_9:
	st.shared.f32 	[%r9], %f174;
	add.s32 	%r49, %r62, 16;
	mov.f32 	%f175, 0f00000000;
	max.s32 	%r50, %r5, %r49;
	setp.ge.s32 	%p10, %r50, %r33;
	@%p10 bra 	$L__BB0_11;
	mul.wide.s32 	%rd10, %r61, 4;
	add.s64 	%rd11, %rd1, %rd10;
	ld.global.nc.f32 	%f175, [%rd11];
$L__BB0_11:
	st.shared.f32 	[%r10], %f175;
	bar.sync 	0;
	ld.shared.f32 	%f75, [%r8];
	ld.shared.f32 	%f76, [%r11];
	fma.rn.f32 	%f77, %f75, %f76, %f6;
	ld.shared.f32 	%f78, [%r8+4];
	ld.shared.f32 	%f79, [%r11+64];
	fma.rn.f32 	%f80, %f78, %f79, %f77;
	ld.shared.f32 	%f81, [%r8+8];
	ld.shared.f32 	%f82, [%r11+128];
	fma.rn.f32 	%f83, %f81, %f82, %f80;
	ld.shared.f32 	%f84, [%r8+12];
	ld.shared.f32 	%f85, [%r11+192];
	fma.rn.f32 	%f86, %f84, %f85, %f83;
	ld.shared.f32 	%f87, [%r8+16];
	ld.shared.f32 	%f88, [%r11+256];
	fma.rn.f32 	%f89, %f87, %f88, %f86;
	ld.shared.f32 	%f90, [%r8+20];
	ld.shared.f32 	%f91, [%r11+320];
	fma.rn.f32 	%f92, %f90, %f91, %f89;
	ld.shared.f32 	%f93, [%r8+24];
	ld.shared.f32 	%f94, [%r11+384];
	fma.rn.f32 	%f95, %f93, %f94, %f92;
	ld.shared.f32 	%f96, [%r8+28];
	ld.shared.f32 	%f97, [%r11+448];
	fma.rn.f32 	%f98, %f96, %f97, %f95;
	ld.shared.f32 	%f99, [%r8+32];
	ld.shared.f32 	%f100, [%r11+512];
	fma.rn.f32 	%f101, %f99, %f100, %f98;
	ld.shared.f32 	%f102, [%r8+36];
	ld.shared.f32 	%f103, [%r11+576];
	fma.rn.f32 	%f104, %f102, %f103, %f101;
	ld.shared.f32 	%f105, [%r8+40];
	ld.shared.f32 	%f106, [%r11+640];
	fma.rn.f32 	%f107, %f105, %f106, %f104;
	ld.shared.f32 	%f108, [%r8+44];
	ld.shared.f32 	%f109, [%r11+704];
	fma.rn.f32 	%f110, %f108, %f109, %f107;
	ld.shared.f32 	%f111, [%r8+48];
	ld.shared.f32 	%f112, [%r11+768];
	fma.rn.f32 	%f113, %f111, %f112, %f110;
	ld.shared.f32 	%f114, [%r8+52];
	ld.shared.f32 	%f115, [%r11+832];
	fma.rn.f32 	%f116, %f114, %f115, %f113;
	ld.shared.f32 	%f117, [%r8+56];
	ld.shared.f32 	%f118, [%r11+896];
	fma.rn.f32 	%f119, %f117, %f118, %f116;
	ld.shared.f32 	%f120, [%r8+60];
	ld.shared.f32 	%f121, [%r11+960];
	fma.rn.f32 	%f180, %f120, %f121, %f119;
	bar.sync 	0;
	add.s32 	%r63, %r63, 2;
	add.s32 	%r62, %r62, 32;
	add.s32 	%r61, %r61, %r14;
	add.s32 	%r60, %r60, %r14;
	add.s32 	%r59, %r59, 32;
	add.s32 	%r58, %r58, 32;
	setp.ne.s32 	%p11, %r63, 0;
	@%p11 bra 	$L__BB0_3;
	and.b32  	%r64, %r6, 2147483616;
$L__BB0_13:
	and.b32  	%r51, %r6, 16;
	setp.eq.s32 	%p12, %r51, 0;
	@%p12 bra 	$L__BB0_19;
	setp.ge.u32 	%p13, %r2, %r33;
	add.s32 	%r52, %r64, %r4;
	add.s32 	%r32, %r64, %r1;
	setp.ge.s32 	%p14, %r52, %r33;
	mov.f32 	%f178, 0f00000000;
	or.pred  	%p15, %p13, %p14;
	@%p15 bra 	$L__BB0_16;
	add.s32 	%r53, %r52, %r7;
	mul.wide.s32 	%rd12, %r53, 4;
	add.s64 	%rd13, %rd2, %rd12;
	ld.global.nc.f32 	%f178, [%rd13];
$L__BB0_16:
	st.shared.f32 	[%r9], %f178;
	mov.f32 	%f179, 0f00000000;
	max.s32 	%r54, %r5, %r32;
	setp.ge.s32 	%p16, %r54, %r33;
	@%p16 bra 	$L__BB0_18;
	mad.lo.s32 	%r55, %r32, %r33, %r5;
	mul.wide.s32 	%rd14, %r55, 4;
	add.s64 	%rd15, %rd1, %rd14;
	ld.global.nc.f32 	%f179, [%rd15];
$L__BB0_18:
	st.shared.f32 	[%r10], %f179;
	bar.sync 	0;
	ld.shared.f32 	%f124, [%r8];
	ld.shared.f32 	%f125, [%r11];
	fma.rn.f32 	%f126, %f124, %f125, %f180;
	ld.shared.f32 	%f127, [%r8+4];
	ld.shared.f32 	%f128, [%r11+64];
	fma.rn.f32 	%f129, %f127, %f128, %f126;
	ld.shared.f32 	%f130, [%r8+8];
	ld.shared.f32 	%f131, [%r11+128];
	fma.rn.f32 	%f132, %f130, %f131, %f129;
	ld.shared.f32 	%f133, [%r8+12];
	ld.shared.f32 	%f134, [%r11+192];
	fma.rn.f32 	%f135, %f133, %f134, %f132;
	ld.shared.f32 	%f136, [%r8+16];
	ld.shared.f32 	%f137, [%r11+256];
	fma.rn.f32 	%f138, %f136, %f137, %f135;
	ld.shared.f32 	%f139, [%r8+20];
	ld.shared.f32 	%f140, [%r11+320];
	fma.rn.f32 	%f141, %f139, %f140, %f138;
	ld.shared.f32 	%f142, [%r8+24];
	ld.shared.f32 	%f143, [%r11+384];
	fma.rn.f32 	%f144, %f142, %f143, %f141;
	ld.shared.f32 	%f145, [%r8+28];
	ld.shared.f32 	%f146, [%r11+448];
	fma.rn.f32 	%f147, %f145, %f146, %f144;
	ld.shared.f32 	%f148, [%r8+32];
	ld.shared.f32 	%f149, [%r11+512];
	fma.rn.f32 	%f150, %f148, %f149, %f147;
	ld.shared.f32 	%f151, [%r8+36];
	ld.shared.f32 	%f152, [%r11+576];
	fma.rn.f32 	%f153, %f151, %f152, %f150;
	ld.shared.f32 	%f154, [%r8+40];
	ld.shared.f32 	%f155, [%r11+640];
	fma.rn.f32 	%f156, %f154, %f155, %f153;
	ld.shared.f32 	%f157, [%r8+44];
	ld.shared.f32 	%f158, [%r11+704];
	fma.rn.f32 	%f159, %f157, %f158, %f156;
	ld.shared.f32 	%f160, [%r8+48];
	ld.shared.f32 	%f161, [%r11+768];
	fma.rn.f32 	%f162, %f160, %f161, %f159;
	ld.shared.f32 	%f163, [%r8+52];
	ld.shared.f32 	%f164, [%r11+832];
	fma.rn.f32 	%f165, %f163, %f164, %f162;
	ld.shared.f32 	%f166, [%r8+56];
	ld.shared.f32 	%f167, [%r11+896];
	fma.rn.f32 	%f168, %f166, %f167, %f165;
	ld.shared.f32 	%f169, [%r8+60];
	ld.shared.f32 	%f170, [%r11+960];
	fma.rn.f32 	%f180, %f169, %f170, %f168;
	bar.sync 	0;
$L__BB0_19:
	max.s32 	%r56, %r2, %r5;
	setp.ge.s32 	%p17, %r56, %r33;
	@%p17 bra 	$L__BB0_21;
	mad.lo.s32 	%r57, %r33, %r2, %r5;
	cvta.to.global.u64 	%rd16, %rd4;
	mul.wide.s32 	%rd17, %r57, 4;
	add.s64 	%rd18, %rd16, %rd17;
	st.global.f32 	[%rd18], %f180;
$L__BB0_21:
	ret;

}


// ===== COMPILED SASS (sm_100) =====

	.target	sm_100

	.elftype	@"ET_EXEC"


//--------------------- .note.nv.tkinfo           --------------------------
	.section	.note.nv.tkinfo,"",@"SHT_NOTE"
	.sectionflags	@"SHF_NOTE_NV_TKINFO"
	.tkinfo
        /*0018*/ 	.word	0x00000002
        /*0030*/ 	.string	""
        /*0030*/ 	.string	"ptxas"
        /*0030*/ 	.string	"Cuda compilation tools, release 13.0, V13.0.88"
        /*0030*/ 	.string	"Build cuda_13.0.r13.0/compiler.36424714_0"
        /*0030*/ 	.string	"-arch sm_100 -m 64 "



//--------------------- .note.nv.cuinfo           --------------------------
	.section	.note.nv.cuinfo,"",@"SHT_NOTE"
	.sectionflags	@"SHF_NOTE_NV_CUINFO"
        /*0018*/ 	.short	0x0002
        /*001a*/ 	.short	0x0064
        /*001c*/ 	.short	0x0082
	.zero		2


//--------------------- .nv.info                  --------------------------
	.section	.nv.info,"",@"SHT_CUDA_INFO"
	.align	4


	//----- nvinfo : EIATTR_REGCOUNT
	.align		4
        /*0000*/ 	.byte	0x04, 0x2f
        /*0002*/ 	.short	(.L_1 - .L_0)
	.align		4
.L_0:
        /*0004*/ 	.word	index@(_Z16matmul_gpu_tiledILi16EEvPKfS1_Pfi)
        /*0008*/ 	.word	0x00000020


	//----- nvinfo : EIATTR_FRAME_SIZE
	.align		4
.L_1:
        /*000c*/ 	.byte	0x04, 0x11
        /*000e*/ 	.short	(.L_3 - .L_2)
	.align		4
.L_2:
        /*0010*/ 	.word	index@(_Z16matmul_gpu_tiledILi16EEvPKfS1_Pfi)
        /*0014*/ 	.word	0x00000000


	//----- nvinfo : EIATTR_MIN_STACK_SIZE
	.align		4
.L_3:
        /*0018*/ 	.byte	0x04, 0x12
        /*001a*/ 	.short	(.L_5 - .L_4)
	.align		4
.L_4:
        /*001c*/ 	.word	index@(_Z16matmul_gpu_tiledILi16EEvPKfS1_Pfi)
        /*0020*/ 	.word	0x00000000
.L_5:


//--------------------- .nv.compat                --------------------------
	.section	.nv.compat,"",@"SHT_CUDA_COMPAT_INFO"
	.align	4
        /*0000*/ 	.byte	0x02, 0x09, 0x00, 0x00, 0x02, 0x02, 0x01, 0x00, 0x02, 0x05, 0x05, 0x00, 0x03, 0x07, 0x01, 0x01
        /*0010*/ 	.byte	0x02, 0x03, 0x00, 0x00, 0x02, 0x06, 0x01, 0x00, 0x04, 0x0b, 0x08, 0x00, 0x09, 0x00, 0x00, 0x00
        /*0020*/ 	.byte	0x00, 0x00, 0x00, 0x00


//--------------------- .nv.info._Z16matmul_gpu_tiledILi16EEvPKfS1_Pfi --------------------------
	.section	.nv.info._Z16matmul_gpu_tiledILi16EEvPKfS1_Pfi,"",@"SHT_CUDA_INFO"
	.sectionflags	@""
	.align	4


	//----- nvinfo : EIATTR_CUDA_API_VERSION
	.align		4
        /*0000*/ 	.byte	0x04, 0x37
        /*0002*/ 	.short	(.L_7 - .L_6)
.L_6:
        /*0004*/ 	.word	0x00000082


	//----- nvinfo : EIATTR_KPARAM_INFO
	.align		4
.L_7:
        /*0008*/ 	.byte	0x04, 0x17
        /*000a*/ 	.short	(.L_9 - .L_8)
.L_8:
        /*000c*/ 	.word	0x00000000
        /*0010*/ 	.short	0x0003
        /*0012*/ 	.short	0x0018
        /*0014*/ 	.byte	0x00, 0xf0, 0x11, 0x00


	//----- nvinfo : EIATTR_KPARAM_INFO
	.align		4
.L_9:
        /*0018*/ 	.byte	0x04, 0x17
        /*001a*/ 	.short	(.L_11 - .L_10)
.L_10:
        /*001c*/ 	.word	0x00000000
        /*0020*/ 	.short	0x0002
        /*0022*/ 	.short	0x0010
        /*0024*/ 	.byte	0x00, 0xf5, 0x21, 0x00


	//----- nvinfo : EIATTR_KPARAM_INFO
	.align		4
.L_11:
        /*0028*/ 	.byte	0x04, 0x17
        /*002a*/ 	.short	(.L_13 - .L_12)
.L_12:
        /*002c*/ 	.word	0x00000000
        /*0030*/ 	.short	0x0001
        /*0032*/ 	.short	0x0008
        /*0034*/ 	.byte	0x00, 0xf5, 0x21, 0x00


	//----- nvinfo : EIATTR_KPARAM_INFO
	.align		4
.L_13:
        /*0038*/ 	.byte	0x04, 0x17
        /*003a*/ 	.short	(.L_15 - .L_14)
.L_14:
        /*003c*/ 	.word	0x00000000
        /*0040*/ 	.short	0x0000
        /*0042*/ 	.short	0x0000
        /*0044*/ 	.byte	0x00, 0xf5, 0x21, 0x00


	//----- nvinfo : EIATTR_SPARSE_MMA_MASK
	.align		4
.L_15:
        /*0048*/ 	.byte	0x03, 0x50
        /*004a*/ 	.short	0x0000


	//----- nvinfo : EIATTR_MAXREG_COUNT
	.align		4
        /*004c*/ 	.byte	0x03, 0x1b
        /*004e*/ 	.short	0x00ff


	//----- nvinfo : EIATTR_NUM_BARRIERS
	.align		4
        /*0050*/ 	.byte	0x02, 0x4c
        /*0052*/ 	.byte	0x01
	.zero		1


	//----- nvinfo : EIATTR_MERCURY_ISA_VERSION
	.align		4
        /*0054*/ 	.byte	0x03, 0x5f
        /*0056*/ 	.short	0x0101


	//----- nvinfo : EIATTR_VRC_CTA_INIT_COUNT
	.align		4
        /*0058*/ 	.byte	0x02, 0x4a
	.zero		1
	.zero		1


	//----- nvinfo : EIATTR_EXIT_INSTR_OFFSETS
	.align		4
        /*005c*/ 	.byte	0x04, 0x1c
        /*005e*/ 	.short	(.L_17 - .L_16)


	//   ....[0]....
.L_16:
        /*0060*/ 	.word	0x00000d20


	//   ....[1]....
        /*0064*/ 	.word	0x00000d70


	//----- nvinfo : EIATTR_CBANK_PARAM_SIZE
	.align		4
.L_17:
        /*0068*/ 	.byte	0x03, 0x19
        /*006a*/ 	.short	0x001c


	//----- nvinfo : EIATTR_PARAM_CBANK
	.align		4
        /*006c*/ 	.byte	0x04, 0x0a
        /*006e*/ 	.short	(.L_19 - .L_18)
	.align		4
.L_18:
        /*0070*/ 	.word	index@(.nv.constant0._Z16matmul_gpu_tiledILi16EEvPKfS1_Pfi)
        /*0074*/ 	.short	0x0380
        /*0076*/ 	.short	0x001c


	//----- nvinfo : EIATTR_SW_WAR
	.align		4
.L_19:
        /*0078*/ 	.byte	0x04, 0x36
        /*007a*/ 	.short	(.L_21 - .L_20)
.L_20:
        /*007c*/ 	.word	0x00000008
.L_21:


//--------------------- .nv.callgraph             --------------------------
	.section	.nv.callgraph,"",@"SHT_CUDA_CALLGRAPH"
	.align	4
	.sectionentsize	8
	.align		4
        /*0000*/ 	.word	0x00000000
	.align		4
        /*0004*/ 	.word	0xffffffff
	.align		4
        /*0008*/ 	.word	0x00000000
	.align		4
        /*000c*/ 	.word	0xfffffffe
	.align		4
        /*0010*/ 	.word	0x00000000
	.align		4
        /*0014*/ 	.word	0xfffffffd
	.align		4
        /*0018*/ 	.word	0x00000000
	.align		4
        /*001c*/ 	.word	0xfffffffc


//--------------------- .text._Z16matmul_gpu_tiledILi16EEvPKfS1_Pfi --------------------------
	.section	.text._Z16matmul_gpu_tiledILi16EEvPKfS1_Pfi,"ax",@progbits
	.align	128
        .global         _Z16matmul_gpu_tiledILi16EEvPKfS1_Pfi
        .type           _Z16matmul_gpu_tiledILi16EEvPKfS1_Pfi,@function
        .size           _Z16matmul_gpu_tiledILi16EEvPKfS1_Pfi,(.L_x_4 - _Z16matmul_gpu_tiledILi16EEvPKfS1_Pfi)
        .other          _Z16matmul_gpu_tiledILi16EEvPKfS1_Pfi,@"STO_CUDA_ENTRY STV_DEFAULT"
_Z16matmul_gpu_tiledILi16EEvPKfS1_Pfi:
.text._Z16matmul_gpu_tiledILi16EEvPKfS1_Pfi:
[----:B------:R-:W-:Y:S01]  /*0000*/  LDC R1, c[0x0][0x37c] ;  /* 0x0000df00ff017b82 */ /* 0x000fe20000000800 */
[----:B------:R-:W0:Y:S01]  /*0010*/  LDCU UR4, c[0x0][0x398] ;  /* 0x00007300ff0477ac */ /* 0x000e220008000800 */
[----:B------:R-:W1:Y:S01]  /*0020*/  S2R R2, SR_CTAID.Y ;  /* 0x0000000000027919 */ /* 0x000e620000002600 */
[----:B------:R-:W-:Y:S01]  /*0030*/  HFMA2 R29, -RZ, RZ, 0, 0 ;  /* 0x00000000ff1d7431 */ /* 0x000fe200000001ff */
[----:B------:R-:W2:Y:S01]  /*0040*/  LDCU.64 UR8, c[0x0][0x358] ;  /* 0x00006b00ff0877ac */ /* 0x000ea20008000a00 */
[----:B------:R-:W1:Y:S01]  /*0050*/  S2R R15, SR_TID.Y ;  /* 0x00000000000f7919 */ /* 0x000e620000002200 */
[----:B------:R-:W3:Y:S01]  /*0060*/  S2R R6, SR_CTAID.X ;  /* 0x0000000000067919 */ /* 0x000ee20000002500 */
[----:B------:R-:W3:Y:S01]  /*0070*/  S2R R13, SR_TID.X ;  /* 0x00000000000d7919 */ /* 0x000ee20000002100 */
[----:B0-----:R-:W-:-:S04]  /*0080*/  MOV R0, UR4 ;  /* 0x0000000400007c02 */ /* 0x001fc80008000f00 */
[----:B------:R-:W-:Y:S02]  /*0090*/  ISETP.GE.AND P0, PT, R0, 0x1, PT ;  /* 0x000000010000780c */ /* 0x000fe40003f06270 */
[----:B-1----:R-:W-:Y:S02]  /*00a0*/  LEA R3, R2, R15, 0x4 ;  /* 0x0000000f02037211 */ /* 0x002fe400078e20ff */
[----:B---3--:R-:W-:-:S09]  /*00b0*/  LEA R2, R6, R13, 0x4 ;  /* 0x0000000d06027211 */ /* 0x008fd200078e20ff */
[----:B--2---:R-:W-:Y:S05]  /*00c0*/  @!P0 BRA `(.L_x_0) ;  /* 0x0000000c000c8947 */ /* 0x004fea0003800000 */
[----:B------:R-:W0:Y:S01]  /*00d0*/  S2UR UR6, SR_CgaCtaId ;  /* 0x00000000000679c3 */ /* 0x000e220000008800 */
[----:B------:R-:W-:Y:S01]  /*00e0*/  UMOV UR4, 0x400 ;  /* 0x0000040000047882 */ /* 0x000fe20000000000 */
[C---:B------:R-:W-:Y:S01]  /*00f0*/  ISETP.GE.U32.AND P0, PT, R0.reuse, 0x11, PT ;  /* 0x000000110000780c */ /* 0x040fe20003f06070 */
[----:B------:R-:W-:Y:S01]  /*0100*/  UIADD3 UR5, UPT, UPT, UR4, 0x400, URZ ;  /* 0x0000040004057890 */ /* 0x000fe2000fffe0ff */
[----:B------:R-:W-:Y:S02]  /*0110*/  IADD3 R22, PT, PT, R0, 0xf, RZ ;  /* 0x0000000f00167810 */ /* 0x000fe40007ffe0ff */
[----:B------:R-:W-:Y:S02]  /*0120*/  MOV R29, RZ ;  /* 0x000000ff001d7202 */ /* 0x000fe40000000f00 */
[----:B------:R-:W-:Y:S01]  /*0130*/  MOV R4, RZ ;  /* 0x000000ff00047202 */ /* 0x000fe20000000f00 */
[----:B0-----:R-:W-:Y:S02]  /*0140*/  ULEA UR4, UR6, UR4, 0x18 ;  /* 0x0000000406047291 */ /* 0x001fe4000f8ec0ff */
[----:B------:R-:W-:-:S04]  /*0150*/  ULEA UR5, UR6, UR5, 0x18 ;  /* 0x0000000506057291 */ /* 0x000fc8000f8ec0ff */
[----:B------:R-:W-:Y:S02]  /*0160*/  LEA R17, R15, UR4, 0x6 ;  /* 0x000000040f117c11 */ /* 0x000fe4000f8e30ff */
[C---:B------:R-:W-:Y:S02]  /*0170*/  LEA R16, R13.reuse, UR5, 0x2 ;  /* 0x000000050d107c11 */ /* 0x040fe4000f8e10ff */
[----:B------:R-:W-:Y:S02]  /*0180*/  LEA R20, R13, R17, 0x2 ;  /* 0x000000110d147211 */ /* 0x000fe400078e10ff */
[----:B------:R-:W-:Y:S01]  /*0190*/  LEA R18, R15, R16, 0x6 ;  /* 0x000000100f127211 */ /* 0x000fe200078e30ff */
[----:B------:R-:W-:Y:S06]  /*01a0*/  @!P0 BRA `(.L_x_1) ;  /* 0x0000000400ec8947 */ /* 0x000fec0003800000 */
[C---:B------:R-:W-:Y:S01]  /*01b0*/  IADD3 R4, PT, PT, R15.reuse, 0x10, RZ ;  /* 0x000000100f047810 */ /* 0x040fe20007ffe0ff */
[-CC-:B------:R-:W-:Y:S01]  /*01c0*/  IMAD R23, R15, R0.reuse, R13.reuse ;  /* 0x000000000f177224 */ /* 0x180fe200078e020d */
[CC--:B------:R-:W-:Y:S01]  /*01d0*/  ISETP.GE.U32.AND P0, PT, R3.reuse, R0.reuse, PT ;  /* 0x000000000300720c */ /* 0x0c0fe20003f06070 */
[-CC-:B------:R-:W-:Y:S01]  /*01e0*/  IMAD R12, R3, R0.reuse, R13.reuse ;  /* 0x00000000030c7224 */ /* 0x180fe200078e020d */
[----:B------:R-:W-:Y:S01]  /*01f0*/  MOV R29, RZ ;  /* 0x000000ff001d7202 */ /* 0x000fe20000000f00 */
[----:B------:R-:W-:Y:S01]  /*0200*/  IMAD R25, R4, R0, R13 ;  /* 0x0000000004197224 */ /* 0x000fe200078e020d */
[----:B------:R-:W-:Y:S02]  /*0210*/  SHF.R.U32.HI R4, RZ, 0x4, R22 ;  /* 0x00000004ff047819 */ /* 0x000fe40000011616 */
[----:B------:R-:W-:Y:S02]  /*0220*/  LEA R23, R6, R23, 0x4 ;  /* 0x0000001706177211 */ /* 0x000fe400078e20ff */
[----:B------:R-:W-:-:S02]  /*0230*/  LOP3.LUT R4, R4, 0x7fffffe, RZ, 0xc0, !PT ;  /* 0x07fffffe04047812 */ /* 0x000fc400078ec0ff */
[----:B------:R-:W-:Y:S02]  /*0240*/  LEA R25, R6, R25, 0x4 ;  /* 0x0000001906197211 */ /* 0x000fe400078e20ff */
[----:B------:R-:W-:Y:S02]  /*0250*/  MOV R21, R13 ;  /* 0x0000000d00157202 */ /* 0x000fe40000000f00 */
[----:B------:R-:W-:Y:S02]  /*0260*/  MOV R19, R15 ;  /* 0x0000000f00137202 */ /* 0x000fe40000000f00 */
[----:B------:R-:W-:-:S07]  /*0270*/  IADD3 R14, PT, PT, -R4, RZ, RZ ;  /* 0x000000ff040e7210 */ /* 0x000fce0007ffe1ff */
.L_x_2:
[----:B------:R-:W0:Y:S01]  /*0280*/  LDC R0, c[0x0][0x398] ;  /* 0x0000e600ff007b82 */ /* 0x000e220000000800 */
[----:B------:R-:W-:Y:S01]  /*0290*/  VIMNMX R5, PT, PT, R2, R19, !PT ;  /* 0x0000001302057248 */ /* 0x000fe20007fe0100 */
[----:B------:R-:W-:Y:S01]  /*02a0*/  HFMA2 R24, -RZ, RZ, 0, 0 ;  /* 0x00000000ff187431 */ /* 0x000fe200000001ff */
[----:B------:R-:W-:-:S05]  /*02b0*/  CS2R R26, SRZ ;  /* 0x00000000001a7805 */ /* 0x000fca000001ff00 */
[----:B------:R-:W1:Y:S01]  /*02c0*/  LDC.64 R8, c[0x0][0x380] ;  /* 0x0000e000ff087b82 */ /* 0x000e620000000a00 */
[-C--:B0-----:R-:W-:Y:S02]  /*02d0*/  ISETP.GE.AND P2, PT, R5, R0.reuse, PT ;  /* 0x000000000500720c */ /* 0x081fe40003f46270 */
[----:B------:R-:W-:Y:S01]  /*02e0*/  ISETP.GE.OR P1, PT, R21, R0, P0 ;  /* 0x000000001500720c */ /* 0x000fe20000726670 */
[----:B-1----:R-:W-:-:S10]  /*02f0*/  IMAD.WIDE R8, R12, 0x4, R8 ;  /* 0x000000040c087825 */ /* 0x002fd400078e0208 */
[----:B------:R-:W0:Y:S02]  /*0300*/  @!P2 LDC.64 R4, c[0x0][0x388] ;  /* 0x0000e200ff04ab82 */ /* 0x000e240000000a00 */
[----:B------:R-:W2:Y:S01]  /*0310*/  @!P1 LDG.E.CONSTANT R24, desc[UR8][R8.64] ;  /* 0x0000000808189981 */ /* 0x000ea2000c1e9900 */
[----:B0-----:R-:W-:-:S05]  /*0320*/  @!P2 IMAD.WIDE R10, R23, 0x4, R4 ;  /* 0x00000004170aa825 */ /* 0x001fca00078e0204 */
[----:B------:R-:W3:Y:S01]  /*0330*/  @!P2 LDG.E.CONSTANT R26, desc[UR8][R10.64] ;  /* 0x000000080a1aa981 */ /* 0x000ee2000c1e9900 */
[----:B------:R-:W-:-:S04]  /*0340*/  IADD3 R5, PT, PT, R21, 0x10, RZ ;  /* 0x0000001015057810 */ /* 0x000fc80007ffe0ff */
[----:B------:R-:W-:-:S13]  /*0350*/  ISETP.GE.OR P1, PT, R5, R0, P0 ;  /* 0x000000000500720c */ /* 0x000fda0000726670 */
[----:B------:R0:W4:Y:S04]  /*0360*/  @!P1 LDG.E.CONSTANT R27, desc[UR8][R8.64+0x40] ;  /* 0x00004008081b9981 */ /* 0x000128000c1e9900 */
[----:B--2---:R-:W-:Y:S04]  /*0370*/  STS [R20], R24 ;  /* 0x0000001814007388 */ /* 0x004fe80000000800 */
[----:B---3--:R1:W-:Y:S01]  /*0380*/  STS [R18], R26 ;  /* 0x0000001a12007388 */ /* 0x0083e20000000800 */
[----:B------:R-:W-:Y:S06]  /*0390*/  BAR.SYNC.DEFER_BLOCKING 0x0 ;  /* 0x0000000000007b1d */ /* 0x000fec0000010000 */
[----:B------:R-:W-:Y:S04]  /*03a0*/  LDS R28, [R16] ;  /* 0x00000000101c7984 */ /* 0x000fe80000000800 */
[----:B------:R-:W2:Y:S04]  /*03b0*/  LDS.128 R4, [R17] ;  /* 0x0000000011047984 */ /* 0x000ea80000000c00 */
[----:B0-----:R-:W0:Y:S04]  /*03c0*/  LDS R9, [R16+0x40] ;  /* 0x0000400010097984 */ /* 0x001e280000000800 */
[----:B------:R-:W3:Y:S04]  /*03d0*/  LDS R10, [R16+0x80] ;  /* 0x00008000100a7984 */ /* 0x000ee80000000800 */
[----:B------:R-:W5:Y:S04]  /*03e0*/  LDS R11, [R16+0xc0] ;  /* 0x0000c000100b7984 */ /* 0x000f680000000800 */
[----:B------:R-:W-:Y:S01]  /*03f0*/  LDS R8, [R16+0x180] ;  /* 0x0001800010087984 */ /* 0x000fe20000000800 */
[----:B-1----:R-:W-:-:S03]  /*0400*/  MOV R26, RZ ;  /* 0x000000ff001a7202 */ /* 0x002fc60000000f00 */
[----:B------:R-:W-:Y:S01]  /*0410*/  LDS R24, [R16+0x340] ;  /* 0x0003400010187984 */ /* 0x000fe20000000800 */
[----:B--2---:R-:W-:-:S03]  /*0420*/  FFMA R4, R4, R28, R29 ;  /* 0x0000001c04047223 */ /* 0x004fc6000000001d */
[----:B------:R-:W-:Y:S01]  /*0430*/  LDS R29, [R16+0x140] ;  /* 0x00014000101d7984 */ /* 0x000fe20000000800 */
[----:B0-----:R-:W-:-:S03]  /*0440*/  FFMA R5, R9, R5, R4 ;  /* 0x0000000509057223 */ /* 0x001fc60000000004 */
[----:B------:R-:W-:Y:S01]  /*0450*/  LDS R9, [R16+0x1c0] ;  /* 0x0001c00010097984 */ /* 0x000fe20000000800 */
[----:B---3--:R-:W-:-:S03]  /*0460*/  FFMA R6, R10, R6, R5 ;  /* 0x000000060a067223 */ /* 0x008fc60000000005 */
[----:B------:R-:W-:Y:S01]  /*0470*/  LDS R10, [R16+0x100] ;  /* 0x00010000100a7984 */ /* 0x000fe20000000800 */
[----:B-----5:R-:W-:-:S03]  /*0480*/  FFMA R11, R11, R7, R6 ;  /* 0x000000070b0b7223 */ /* 0x020fc60000000006 */
[----:B------:R-:W0:Y:S02]  /*0490*/  LDS.128 R4, [R17+0x10] ;  /* 0x0000100011047984 */ /* 0x000e240000000c00 */
[----:B0-----:R-:W-:Y:S02]  /*04a0*/  FFMA R4, R4, R10, R11 ;  /* 0x0000000a04047223 */ /* 0x001fe4000000000b */
[----:B------:R-:W-:Y:S02]  /*04b0*/  LDS R11, [R16+0x240] ;  /* 0x00024000100b7984 */ /* 0x000fe40000000800 */
[----:B------:R-:W-:Y:S02]  /*04c0*/  FFMA R5, R29, R5, R4 ;  /* 0x000000051d057223 */ /* 0x000fe40000000004 */
[----:B------:R-:W-:Y:S02]  /*04d0*/  LDS R10, [R16+0x300] ;  /* 0x00030000100a7984 */ /* 0x000fe40000000800 */
[----:B------:R-:W-:-:S02]  /*04e0*/  FFMA R6, R8, R6, R5 ;  /* 0x0000000608067223 */ /* 0x000fc40000000005 */
[----:B------:R-:W-:Y:S02]  /*04f0*/  LDS R8, [R16+0x200] ;  /* 0x0002000010087984 */ /* 0x000fe40000000800 */
[----:B------:R-:W-:Y:S02]  /*0500*/  FFMA R9, R9, R7, R6 ;  /* 0x0000000709097223 */ /* 0x000fe40000000006 */
[----:B------:R-:W0:Y:S02]  /*0510*/  LDS.128 R4, [R17+0x20] ;  /* 0x0000200011047984 */ /* 0x000e240000000c00 */
[----:B0-----:R-:W-:Y:S02]  /*0520*/  FFMA R4, R4, R8, R9 ;  /* 0x0000000804047223 */ /* 0x001fe40000000009 */
[----:B------:R-:W0:Y:S04]  /*0530*/  LDS R8, [R16+0x280] ;  /* 0x0002800010087984 */ /* 0x000e280000000800 */
[----:B------:R-:W1:Y:S01]  /*0540*/  LDS R9, [R16+0x2c0] ;  /* 0x0002c00010097984 */ /* 0x000e620000000800 */
[----:B------:R-:W-:-:S04]  /*0550*/  FFMA R5, R11, R5, R4 ;  /* 0x000000050b057223 */ /* 0x000fc80000000004 */
[----:B0-----:R-:W-:-:S04]  /*0560*/  FFMA R6, R8, R6, R5 ;  /* 0x0000000608067223 */ /* 0x001fc80000000005 */
[----:B-1----:R-:W-:Y:S01]  /*0570*/  FFMA R11, R9, R7, R6 ;  /* 0x00000007090b7223 */ /* 0x002fe20000000006 */
[----:B------:R-:W-:Y:S01]  /*0580*/  VIADDMNMX R9, R19, 0x10, R2, !PT ;  /* 0x0000001013097846 */ /* 0x000fe20007800102 */
[----:B------:R-:W0:Y:S03]  /*0590*/  LDS.128 R4, [R17+0x30] ;  /* 0x0000300011047984 */ /* 0x000e260000000c00 */
[----:B------:R-:W-:-:S13]  /*05a0*/  ISETP.GE.AND P1, PT, R9, R0, PT ;  /* 0x000000000900720c */ /* 0x000fda0003f26270 */
[----:B------:R-:W1:Y:S02]  /*05b0*/  @!P1 LDC.64 R8, c[0x0][0x388] ;  /* 0x0000e200ff089b82 */ /* 0x000e640000000a00 */
[----:B-1----:R-:W-:-:S05]  /*05c0*/  @!P1 IMAD.WIDE R28, R25, 0x4, R8 ;  /* 0x00000004191c9825 */ /* 0x002fca00078e0208 */
[----:B------:R-:W2:Y:S01]  /*05d0*/  @!P1 LDG.E.CONSTANT R26, desc[UR8][R28.64] ;  /* 0x000000081c1a9981 */ /* 0x000ea2000c1e9900 */
[----:B0-----:R-:W-:-:S03]  /*05e0*/  FFMA R10, R4, R10, R11 ;  /* 0x0000000a040a7223 */ /* 0x001fc6000000000b */
[----:B------:R-:W0:Y:S04]  /*05f0*/  LDS R11, [R16+0x380] ;  /* 0x00038000100b7984 */ /* 0x000e280000000800 */
[----:B------:R-:W1:Y:S01]  /*0600*/  LDS R4, [R16+0x3c0] ;  /* 0x0003c00010047984 */ /* 0x000e620000000800 */
[----:B------:R-:W-:Y:S01]  /*0610*/  BAR.SYNC.DEFER_BLOCKING 0x0 ;  /* 0x0000000000007b1d */ /* 0x000fe20000010000 */
[----:B------:R-:W-:-:S05]  /*0620*/  FFMA R10, R24, R5, R10 ;  /* 0x00000005180a7223 */ /* 0x000fca000000000a */
[----:B----4-:R-:W-:Y:S01]  /*0630*/  STS [R20], R27 ;  /* 0x0000001b14007388 */ /* 0x010fe20000000800 */
[----:B0-----:R-:W-:-:S04]  /*0640*/  FFMA R6, R11, R6, R10 ;  /* 0x000000060b067223 */ /* 0x001fc8000000000a */
[----:B-1----:R-:W-:Y:S01]  /*0650*/  FFMA R7, R4, R7, R6 ;  /* 0x0000000704077223 */ /* 0x002fe20000000006 */
[----:B------:R-:W-:-:S04]  /*0660*/  IADD3 R14, PT, PT, R14, 0x2, RZ ;  /* 0x000000020e0e7810 */ /* 0x000fc80007ffe0ff */
[----:B------:R-:W-:Y:S02]  /*0670*/  ISETP.NE.AND P1, PT, R14, RZ, PT ;  /* 0x000000ff0e00720c */ /* 0x000fe40003f25270 */
[----:B------:R-:W-:Y:S02]  /*0680*/  IADD3 R19, PT, PT, R19, 0x20, RZ ;  /* 0x0000002013137810 */ /* 0x000fe40007ffe0ff */
[----:B------:R-:W-:Y:S02]  /*0690*/  IADD3 R21, PT, PT, R21, 0x20, RZ ;  /* 0x0000002015157810 */ /* 0x000fe40007ffe0ff */
[----:B------:R-:W-:Y:S02]  /*06a0*/  IADD3 R12, PT, PT, R12, 0x20, RZ ;  /* 0x000000200c0c7810 */ /* 0x000fe40007ffe0ff */
[C---:B------:R-:W-:Y:S02]  /*06b0*/  LEA R23, R0.reuse, R23, 0x5 ;  /* 0x0000001700177211 */ /* 0x040fe400078e28ff */
[----:B------:R-:W-:Y:S01]  /*06c0*/  LEA R25, R0, R25, 0x5 ;  /* 0x0000001900197211 */ /* 0x000fe200078e28ff */
[----:B--2---:R-:W-:Y:S01]  /*06d0*/  STS [R18], R26 ;  /* 0x0000001a12007388 */ /* 0x004fe20000000800 */
[----:B------:R-:W-:Y:S06]  /*06e0*/  BAR.SYNC.DEFER_BLOCKING 0x0 ;  /* 0x0000000000007b1d */ /* 0x000fec0000010000 */
[----:B------:R-:W-:Y:S04]  /*06f0*/  LDS R5, [R16] ;  /* 0x0000000010057984 */ /* 0x000fe80000000800 */
[----:B------:R-:W0:Y:S04]  /*0700*/  LDS.128 R8, [R17] ;  /* 0x0000000011087984 */ /* 0x000e280000000c00 */
[----:B------:R-:W1:Y:S04]  /*0710*/  LDS R29, [R16+0x40] ;  /* 0x00004000101d7984 */ /* 0x000e680000000800 */
[----:B------:R-:W2:Y:S04]  /*0720*/  LDS R27, [R16+0x80] ;  /* 0x00008000101b7984 */ /* 0x000ea80000000800 */
[----:B------:R-:W3:Y:S01]  /*0730*/  LDS R24, [R16+0xc0] ;  /* 0x0000c00010187984 */ /* 0x000ee20000000800 */
[----:B0-----:R-:W-:-:S03]  /*0740*/  FFMA R8, R8, R5, R7 ;  /* 0x0000000508087223 */ /* 0x001fc60000000007 */
[----:B------:R-:W-:Y:S01]  /*0750*/  LDS.128 R4, [R17+0x10] ;  /* 0x0000100011047984 */ /* 0x000fe20000000c00 */
[----:B-1----:R-:W-:-:S03]  /*0760*/  FFMA R8, R29, R9, R8 ;  /* 0x000000091d087223 */ /* 0x002fc60000000008 */
[----:B------:R-:W0:Y:S01]  /*0770*/  LDS R9, [R16+0x100] ;  /* 0x0001000010097984 */ /* 0x000e220000000800 */
[----:B--2---:R-:W-:-:S03]  /*0780*/  FFMA R29, R27, R10, R8 ;  /* 0x0000000a1b1d7223 */ /* 0x004fc60000000008 */
[----:B------:R-:W1:Y:S04]  /*0790*/  LDS R8, [R16+0x140] ;  /* 0x0001400010087984 */ /* 0x000e680000000800 */
[----:B------:R-:W2:Y:S01]  /*07a0*/  LDS R27, [R16+0x180] ;  /* 0x00018000101b7984 */ /* 0x000ea20000000800 */
[----:B---3--:R-:W-:-:S03]  /*07b0*/  FFMA R11, R24, R11, R29 ;  /* 0x0000000b180b7223 */ /* 0x008fc6000000001d */
[----:B------:R-:W3:Y:S04]  /*07c0*/  LDS R24, [R16+0x1c0] ;  /* 0x0001c00010187984 */ /* 0x000ee80000000800 */
[----:B------:R-:W-:Y:S01]  /*07d0*/  LDS R29, [R16+0x240] ;  /* 0x00024000101d7984 */ /* 0x000fe20000000800 */
[----:B0-----:R-:W-:-:S04]  /*07e0*/  FFMA R4, R4, R9, R11 ;  /* 0x0000000904047223 */ /* 0x001fc8000000000b */
[----:B-1----:R-:W-:Y:S02]  /*07f0*/  FFMA R4, R8, R5, R4 ;  /* 0x0000000508047223 */ /* 0x002fe40000000004 */
[----:B------:R-:W-:Y:S04]  /*0800*/  LDS R5, [R16+0x200] ;  /* 0x0002000010057984 */ /* 0x000fe80000000800 */
[----:B------:R-:W0:Y:S01]  /*0810*/  LDS.128 R8, [R17+0x20] ;  /* 0x0000200011087984 */ /* 0x000e220000000c00 */
[----:B--2---:R-:W-:-:S04]  /*0820*/  FFMA R27, R27, R6, R4 ;  /* 0x000000061b1b7223 */ /* 0x004fc80000000004 */
[----:B---3--:R-:W-:Y:S02]  /*0830*/  FFMA R7, R24, R7, R27 ;  /* 0x0000000718077223 */ /* 0x008fe4000000001b */
[----:B------:R-:W1:Y:S04]  /*0840*/  LDS R27, [R16+0x280] ;  /* 0x00028000101b7984 */ /* 0x000e680000000800 */
[----:B------:R-:W2:Y:S01]  /*0850*/  LDS R24, [R16+0x2c0] ;  /* 0x0002c00010187984 */ /* 0x000ea20000000800 */
[----:B0-----:R-:W-:-:S03]  /*0860*/  FFMA R8, R8, R5, R7 ;  /* 0x0000000508087223 */ /* 0x001fc60000000007 */
[----:B------:R-:W-:Y:S01]  /*0870*/  LDS.128 R4, [R17+0x30] ;  /* 0x0000300011047984 */ /* 0x000fe20000000c00 */
[----:B------:R-:W-:-:S03]  /*0880*/  FFMA R8, R29, R9, R8 ;  /* 0x000000091d087223 */ /* 0x000fc60000000008 */
[----:B------:R-:W0:Y:S01]  /*0890*/  LDS R9, [R16+0x300] ;  /* 0x0003000010097984 */ /* 0x000e220000000800 */
[----:B-1----:R-:W-:-:S03]  /*08a0*/  FFMA R27, R27, R10, R8 ;  /* 0x0000000a1b1b7223 */ /* 0x002fc60000000008 */
[----:B------:R-:W1:Y:S04]  /*08b0*/  LDS R29, [R16+0x340] ;  /* 0x00034000101d7984 */ /* 0x000e680000000800 */
[----:B------:R-:W3:Y:S01]  /*08c0*/  LDS R8, [R16+0x380] ;  /* 0x0003800010087984 */ /* 0x000ee20000000800 */
[----:B--2---:R-:W-:-:S03]  /*08d0*/  FFMA R11, R24, R11, R27 ;  /* 0x0000000b180b7223 */ /* 0x004fc6000000001b */
[----:B------:R-:W2:Y:S01]  /*08e0*/  LDS R27, [R16+0x3c0] ;  /* 0x0003c000101b7984 */ /* 0x000ea20000000800 */
[----:B0-----:R-:W-:-:S04]  /*08f0*/  FFMA R4, R4, R9, R11 ;  /* 0x0000000904047223 */ /* 0x001fc8000000000b */
[----:B-1----:R-:W-:-:S04]  /*0900*/  FFMA R5, R29, R5, R4 ;  /* 0x000000051d057223 */ /* 0x002fc80000000004 */
[----:B---3--:R-:W-:-:S04]  /*0910*/  FFMA R6, R8, R6, R5 ;  /* 0x0000000608067223 */ /* 0x008fc80000000005 */
[----:B--2---:R-:W-:Y:S01]  /*0920*/  FFMA R29, R27, R7, R6 ;  /* 0x000000071b1d7223 */ /* 0x004fe20000000006 */
[----:B------:R-:W-:Y:S06]  /*0930*/  BAR.SYNC.DEFER_BLOCKING 0x0 ;  /* 0x0000000000007b1d */ /* 0x000fec0000010000 */
[----:B------:R-:W-:Y:S05]  /*0940*/  @P1 BRA `(.L_x_2) ;  /* 0xfffffff8004c1947 */ /* 0x000fea000383ffff */
[----:B------:R-:W-:-:S07]  /*0950*/  LOP3.LUT R4, R22, 0x7fffffe0, RZ, 0xc0, !PT ;  /* 0x7fffffe016047812 */ /* 0x000fce00078ec0ff */
.L_x_1:
[----:B------:R-:W-:-:S13]  /*0960*/  LOP3.LUT P0, RZ, R22, 0x10, RZ, 0xc0, !PT ;  /* 0x0000001016ff7812 */ /* 0x000fda000780c0ff */
[----:B------:R-:W-:Y:S05]  /*0970*/  @!P0 BRA `(.L_x_0) ;  /* 0x0000000000e08947 */ /* 0x000fea0003800000 */
[-C--:B------:R-:W-:Y:S01]  /*0980*/  IADD3 R9, PT, PT, R13, R4.reuse, RZ ;  /* 0x000000040d097210 */ /* 0x080fe20007ffe0ff */
[----:B------:R-:W-:Y:S01]  /*0990*/  HFMA2 R21, -RZ, RZ, 0, 0 ;  /* 0x00000000ff157431 */ /* 0x000fe200000001ff */
[----:B------:R-:W-:Y:S02]  /*09a0*/  IADD3 R11, PT, PT, R15, R4, RZ ;  /* 0x000000040f0b7210 */ /* 0x000fe40007ffe0ff */
[-C--:B------:R-:W-:Y:S02]  /*09b0*/  ISETP.GE.AND P0, PT, R9, R0.reuse, PT ;  /* 0x000000000900720c */ /* 0x080fe40003f06270 */
[----:B------:R-:W-:Y:S02]  /*09c0*/  VIMNMX R5, PT, PT, R2, R11, !PT ;  /* 0x0000000b02057248 */ /* 0x000fe40007fe0100 */
[-C--:B------:R-:W-:Y:S02]  /*09d0*/  ISETP.GE.U32.OR P0, PT, R3, R0.reuse, P0 ;  /* 0x000000000300720c */ /* 0x080fe40000706470 */
[----:B------:R-:W-:-:S02]  /*09e0*/  ISETP.GE.AND P1, PT, R5, R0, PT ;  /* 0x000000000500720c */ /* 0x000fc40003f26270 */
[----:B------:R-:W-:-:S09]  /*09f0*/  MOV R23, RZ ;  /* 0x000000ff00177202 */ /* 0x000fd20000000f00 */
[----:B------:R-:W0:Y:S01]  /*0a00*/  @!P0 LDC.64 R6, c[0x0][0x380] ;  /* 0x0000e000ff068b82 */ /* 0x000e220000000a00 */
[-C--:B------:R-:W-:Y:S02]  /*0a10*/  @!P0 IMAD R9, R3, R0.reuse, R9 ;  /* 0x0000000003098224 */ /* 0x080fe400078e0209 */
[----:B------:R-:W-:-:S05]  /*0a20*/  @!P1 IMAD R11, R11, R0, R2 ;  /* 0x000000000b0b9224 */ /* 0x000fca00078e0202 */
[----:B------:R-:W1:Y:S01]  /*0a30*/  @!P1 LDC.64 R4, c[0x0][0x388] ;  /* 0x0000e200ff049b82 */ /* 0x000e620000000a00 */
[----:B0-----:R-:W-:-:S05]  /*0a40*/  @!P0 IMAD.WIDE R6, R9, 0x4, R6 ;  /* 0x0000000409068825 */ /* 0x001fca00078e0206 */
[----:B------:R-:W2:Y:S01]  /*0a50*/  @!P0 LDG.E.CONSTANT R21, desc[UR8][R6.64] ;  /* 0x0000000806158981 */ /* 0x000ea2000c1e9900 */
[----:B-1----:R-:W-:-:S05]  /*0a60*/  @!P1 IMAD.WIDE R4, R11, 0x4, R4 ;  /* 0x000000040b049825 */ /* 0x002fca00078e0204 */
[----:B------:R-:W3:Y:S04]  /*0a70*/  @!P1 LDG.E.CONSTANT R23, desc[UR8][R4.64] ;  /* 0x0000000804179981 */ /* 0x000ee8000c1e9900 */
[----:B--2---:R-:W-:Y:S04]  /*0a80*/  STS [R20], R21 ;  /* 0x0000001514007388 */ /* 0x004fe80000000800 */
[----:B---3--:R-:W-:Y:S01]  /*0a90*/  STS [R18], R23 ;  /* 0x0000001712007388 */ /* 0x008fe20000000800 */
[----:B------:R-:W-:Y:S06]  /*0aa0*/  BAR.SYNC.DEFER_BLOCKING 0x0 ;  /* 0x0000000000007b1d */ /* 0x000fec0000010000 */
[----:B------:R-:W-:Y:S04]  /*0ab0*/  LDS R24, [R16] ;  /* 0x0000000010187984 */ /* 0x000fe80000000800 */
[----:B------:R-:W0:Y:S04]  /*0ac0*/  LDS.128 R12, [R17] ;  /* 0x00000000110c7984 */ /* 0x000e280000000c00 */
[----:B------:R-:W1:Y:S04]  /*0ad0*/  LDS R25, [R16+0x40] ;  /* 0x0000400010197984 */ /* 0x000e680000000800 */
[----:B------:R-:W2:Y:S04]  /*0ae0*/  LDS R27, [R16+0x80] ;  /* 0x00008000101b7984 */ /* 0x000ea80000000800 */
[----:B------:R-:W3:Y:S04]  /*0af0*/  LDS R26, [R16+0xc0] ;  /* 0x0000c000101a7984 */ /* 0x000ee80000000800 */
[----:B------:R-:W-:Y:S04]  /*0b00*/  LDS R19, [R16+0x100] ;  /* 0x0001000010137984 */ /* 0x000fe80000000800 */
[----:B------:R-:W4:Y:S04]  /*0b10*/  LDS.128 R8, [R17+0x10] ;  /* 0x0000100011087984 */ /* 0x000f280000000c00 */
[----:B------:R-:W5:Y:S04]  /*0b20*/  LDS R22, [R16+0x140] ;  /* 0x0001400010167984 */ /* 0x000f680000000800 */
[----:B------:R-:W5:Y:S04]  /*0b30*/  LDS R21, [R16+0x180] ;  /* 0x0001800010157984 */ /* 0x000f680000000800 */
[----:B------:R-:W5:Y:S04]  /*0b40*/  LDS R18, [R16+0x1c0] ;  /* 0x0001c00010127984 */ /* 0x000f680000000800 */
[----:B------:R-:W-:Y:S04]  /*0b50*/  LDS R23, [R16+0x200] ;  /* 0x0002000010177984 */ /* 0x000fe80000000800 */
[----:B------:R-:W5:Y:S01]  /*0b60*/  LDS.128 R4, [R17+0x20] ;  /* 0x0000200011047984 */ /* 0x000f620000000c00 */
[----:B0-----:R-:W-:-:S03]  /*0b70*/  FFMA R12, R12, R24, R29 ;  /* 0x000000180c0c7223 */ /* 0x001fc6000000001d */
[----:B------:R-:W0:Y:S01]  /*0b80*/  LDS R20, [R16+0x240] ;  /* 0x0002400010147984 */ /* 0x000e220000000800 */
[----:B-1----:R-:W-:-:S03]  /*0b90*/  FFMA R12, R25, R13, R12 ;  /* 0x0000000d190c7223 */ /* 0x002fc6000000000c */
[----:B------:R-:W1:Y:S01]  /*0ba0*/  LDS R25, [R16+0x280] ;  /* 0x0002800010197984 */ /* 0x000e620000000800 */
[----:B--2---:R-:W-:-:S03]  /*0bb0*/  FFMA R27, R27, R14, R12 ;  /* 0x0000000e1b1b7223 */ /* 0x004fc6000000000c */
[----:B------:R-:W2:Y:S01]  /*0bc0*/  LDS R24, [R16+0x2c0] ;  /* 0x0002c00010187984 */ /* 0x000ea20000000800 */
[----:B---3--:R-:W-:-:S03]  /*0bd0*/  FFMA R29, R26, R15, R27 ;  /* 0x0000000f1a1d7223 */ /* 0x008fc6000000001b */
[----:B------:R-:W-:Y:S04]  /*0be0*/  LDS R27, [R16+0x300] ;  /* 0x00030000101b7984 */ /* 0x000fe80000000800 */
[----:B------:R-:W3:Y:S01]  /*0bf0*/  LDS.128 R12, [R17+0x30] ;  /* 0x00003000110c7984 */ /* 0x000ee20000000c00 */
[----:B----4-:R-:W-:-:S03]  /*0c00*/  FFMA R19, R8, R19, R29 ;  /* 0x0000001308137223 */ /* 0x010fc6000000001d */
[----:B------:R-:W4:Y:S01]  /*0c10*/  LDS R8, [R16+0x340] ;  /* 0x0003400010087984 */ /* 0x000f220000000800 */
[----:B-----5:R-:W-:-:S03]  /*0c20*/  FFMA R26, R22, R9, R19 ;  /* 0x00000009161a7223 */ /* 0x020fc60000000013 */
[----:B------:R-:W5:Y:S04]  /*0c30*/  LDS R9, [R16+0x380] ;  /* 0x0003800010097984 */ /* 0x000f680000000800 */
[----:B------:R-:W5:Y:S01]  /*0c40*/  LDS R22, [R16+0x3c0] ;  /* 0x0003c00010167984 */ /* 0x000f620000000800 */
[----:B------:R-:W-:-:S04]  /*0c50*/  FFMA R21, R21, R10, R26 ;  /* 0x0000000a15157223 */ /* 0x000fc8000000001a */
[----:B------:R-:W-:-:S04]  /*0c60*/  FFMA R11, R18, R11, R21 ;  /* 0x0000000b120b7223 */ /* 0x000fc80000000015 */
[----:B------:R-:W-:-:S04]  /*0c70*/  FFMA R11, R4, R23, R11 ;  /* 0x00000017040b7223 */ /* 0x000fc8000000000b */
[----:B0-----:R-:W-:-:S04]  /*0c80*/  FFMA R20, R20, R5, R11 ;  /* 0x0000000514147223 */ /* 0x001fc8000000000b */
[----:B-1----:R-:W-:-:S04]  /*0c90*/  FFMA R25, R25, R6, R20 ;  /* 0x0000000619197223 */ /* 0x002fc80000000014 */
[----:B--2---:R-:W-:-:S04]  /*0ca0*/  FFMA R7, R24, R7, R25 ;  /* 0x0000000718077223 */ /* 0x004fc80000000019 */
[----:B---3--:R-:W-:-:S04]  /*0cb0*/  FFMA R7, R12, R27, R7 ;  /* 0x0000001b0c077223 */ /* 0x008fc80000000007 */
[----:B----4-:R-:W-:-:S04]  /*0cc0*/  FFMA R8, R8, R13, R7 ;  /* 0x0000000d08087223 */ /* 0x010fc80000000007 */
[----:B-----5:R-:W-:-:S04]  /*0cd0*/  FFMA R9, R9, R14, R8 ;  /* 0x0000000e09097223 */ /* 0x020fc80000000008 */
[----:B------:R-:W-:Y:S01]  /*0ce0*/  FFMA R29, R22, R15, R9 ;  /* 0x0000000f161d7223 */ /* 0x000fe20000000009 */
[----:B------:R-:W-:Y:S06]  /*0cf0*/  BAR.SYNC.DEFER_BLOCKING 0x0 ;  /* 0x0000000000007b1d */ /* 0x000fec0000010000 */
.L_x_0:
[----:B------:R-:W-:-:S04]  /*0d00*/  VIMNMX R5, PT, PT, R3, R2, !PT ;  /* 0x0000000203057248 */ /* 0x000fc80007fe0100 */
[----:B------:R-:W-:-:S13]  /*0d10*/  ISETP.GE.AND P0, PT, R5, R0, PT ;  /* 0x000000000500720c */ /* 0x000fda0003f06270 */
[----:B------:R-:W-:Y:S05]  /*0d20*/  @P0 EXIT ;  /* 0x000000000000094d */ /* 0x000fea0003800000 */
[----:B------:R-:W0:Y:S01]  /*0d30*/  LDC.64 R4, c[0x0][0x390] ;  /* 0x0000e400ff047b82 */ /* 0x000e220000000a00 */
[----:B------:R-:W-:-:S04]  /*0d40*/  IMAD R3, R3, R0, R2 ;  /* 0x0000000003037224 */ /* 0x000fc800078e0202 */
[----:B0-----:R-:W-:-:S05]  /*0d50*/  IMAD.WIDE R2, R3, 0x4, R4 ;  /* 0x0000000403027825 */ /* 0x001fca00078e0204 */
[----:B------:R-:W-:Y:S01]  /*0d60*/  STG.E desc[UR8][R2.64], R29 ;  /* 0x0000001d02007986 */ /* 0x000fe2000c101908 */
[----:B------:R-:W-:Y:S05]  /*0d70*/  EXIT ;  /* 0x000000000000794d */ /* 0x000fea0003800000 */
.L_x_3:
[----:B------:R-:W-:-:S00]  /*0d80*/  BRA `(.L_x_3) ;  /* 0xfffffffc00fc7947 */ /* 0x000fc0000383ffff */
[----:B------:R-:W-:-:S00]  /*0d90*/  NOP ;  /* 0x0000000000007918 */ /* 0x000fc00000000000 */
        /* <DEDUP_REMOVED lines=14> */
.L_x_4:


//--------------------- .nv.shared._Z16matmul_gpu_tiledILi16EEvPKfS1_Pfi --------------------------
	.section	.nv.shared._Z16matmul_gpu_tiledILi16EEvPKfS1_Pfi,"aw",@nobits
	.sectionflags	@""
	.align	4
.nv.shared._Z16matmul_gpu_tiledILi16EEvPKfS1_Pfi:
	.zero		3072


//--------------------- .nv.shared.reserved.0     --------------------------
	.section	.nv.shared.reserved.0,"aw",@nobits
	.weak		__nv_reservedSMEM_offset_0_alias
	.size		__nv_reservedSMEM_offset_0_alias, 0, 64
	.other		__nv_reservedSMEM_offset_0_alias,@"STO_CUDA_RESERVED_SHARED STV_DEFAULT"
__nv_reservedSMEM_offset_0_alias:
	.zero		0
	.zero		64


//--------------------- .nv.constant0._Z16matmul_gpu_tiledILi16EEvPKfS1_Pfi --------------------------
	.section	.nv.constant0._Z16matmul_gpu_tiledILi16EEvPKfS1_Pfi,"a",@progbits
	.sectionflags	@""
	.align	4
.nv.constant0._Z16matmul_gpu_tiledILi16EEvPKfS1_Pfi:
	.zero		924


//--------------------- SYMBOLS --------------------------

	.type		.nv.reservedSmem.offset0,@object
	.size		.nv.reservedSmem.offset0,0x4
	.type		.nv.reservedSmem.cap,@object
	.size		.nv.reservedSmem.cap,0x4
